	.headerflags	@"EF_CUDA_TEXMODE_UNIFIED EF_CUDA_64BIT_ADDRESS EF_CUDA_ACCELERATORS EF_CUDA_SM90 EF_CUDA_VIRTUAL_SM(EF_CUDA_SM90)"
	.elftype	@"ET_EXEC"


//--------------------- .nv.info                  --------------------------
	.section	.nv.info,"",@"SHT_CUDA_INFO"
	.align	4


	//----- nvinfo : EIATTR_REGCOUNT
	.align		4
        /*0000*/ 	.byte	0x04, 0x2f
        /*0002*/ 	.short	(.L_1 - .L_0)
	.align		4
.L_0:
        /*0004*/ 	.word	index@(triton_poi_fused_convolution_relu_1)
        /*0008*/ 	.word	0x0000000c


	//----- nvinfo : EIATTR_MIN_STACK_SIZE
	.align		4
.L_1:
        /*000c*/ 	.byte	0x04, 0x12
        /*000e*/ 	.short	(.L_3 - .L_2)
	.align		4
.L_2:
        /*0010*/ 	.word	index@(triton_poi_fused_convolution_relu_1)
        /*0014*/ 	.word	0x00000000


	//----- nvinfo : EIATTR_FRAME_SIZE
	.align		4
.L_3:
        /*0018*/ 	.byte	0x04, 0x11
        /*001a*/ 	.short	(.L_5 - .L_4)
	.align		4
.L_4:
        /*001c*/ 	.word	index@(triton_poi_fused_convolution_relu_1)
        /*0020*/ 	.word	0x00000000


	//----- nvinfo : EIATTR_MIN_STACK_SIZE
	.align		4
.L_5:
        /*0024*/ 	.byte	0x04, 0x12
        /*0026*/ 	.short	(.L_7 - .L_6)
	.align		4
.L_6:
        /*0028*/ 	.word	index@(triton_poi_fused_convolution_relu_1)
        /*002c*/ 	.word	0x00000000
.L_7:


//--------------------- .nv.info.triton_poi_fused_convolution_relu_1 --------------------------
	.section	.nv.info.triton_poi_fused_convolution_relu_1,"",@"SHT_CUDA_INFO"
	.sectionflags	@""
	.align	4


	//----- nvinfo : EIATTR_CUDA_API_VERSION
	.align		4
        /*0000*/ 	.byte	0x04, 0x37
        /*0002*/ 	.short	(.L_9 - .L_8)
.L_8:
        /*0004*/ 	.word	0x0000007c


	//----- nvinfo : EIATTR_KPARAM_INFO
	.align		4
.L_9:
        /*0008*/ 	.byte	0x04, 0x17
        /*000a*/ 	.short	(.L_11 - .L_10)
.L_10:
        /*000c*/ 	.word	0x00000000
        /*0010*/ 	.short	0x0002
        /*0012*/ 	.short	0x0010
        /*0014*/ 	.byte	0x00, 0xf0, 0x11, 0x00


	//----- nvinfo : EIATTR_KPARAM_INFO
	.align		4
.L_11:
        /*0018*/ 	.byte	0x04, 0x17
        /*001a*/ 	.short	(.L_13 - .L_12)
.L_12:
        /*001c*/ 	.word	0x00000000
        /*0020*/ 	.short	0x0001
        /*0022*/ 	.short	0x0008
        /*0024*/ 	.byte	0x00, 0xf4, 0x21, 0x00


	//----- nvinfo : EIATTR_KPARAM_INFO
	.align		4
.L_13:
        /*0028*/ 	.byte	0x04, 0x17
        /*002a*/ 	.short	(.L_15 - .L_14)
.L_14:
        /*002c*/ 	.word	0x00000000
        /*0030*/ 	.short	0x0000
        /*0032*/ 	.short	0x0000
        /*0034*/ 	.byte	0x00, 0xf4, 0x21, 0x00


	//----- nvinfo : EIATTR_SPARSE_MMA_MASK
	.align		4
.L_15:
        /*0038*/ 	.byte	0x03, 0x50
        /*003a*/ 	.short	0x0000


	//----- nvinfo : EIATTR_MAXREG_COUNT
	.align		4
        /*003c*/ 	.byte	0x03, 0x1b
        /*003e*/ 	.short	0x00ff


	//----- nvinfo : EIATTR_EXIT_INSTR_OFFSETS
	.align		4
        /*0040*/ 	.byte	0x04, 0x1c
        /*0042*/ 	.short	(.L_17 - .L_16)


	//   ....[0]....
.L_16:
        /*0044*/ 	.word	0x000001b0


	//----- nvinfo : EIATTR_REQNTID
	.align		4
.L_17:
        /*0048*/ 	.byte	0x04, 0x10
        /*004a*/ 	.short	(.L_19 - .L_18)
.L_18:
        /*004c*/ 	.word	0x00000100
        /*0050*/ 	.word	0x00000001
        /*0054*/ 	.word	0x00000001


	//----- nvinfo : EIATTR_CBANK_PARAM_SIZE
	.align		4
.L_19:
        /*0058*/ 	.byte	0x03, 0x19
        /*005a*/ 	.short	0x0014


	//----- nvinfo : EIATTR_PARAM_CBANK
	.align		4
        /*005c*/ 	.byte	0x04, 0x0a
        /*005e*/ 	.short	(.L_21 - .L_20)
	.align		4
.L_20:
        /*0060*/ 	.word	index@(.nv.constant0.triton_poi_fused_convolution_relu_1)
        /*0064*/ 	.short	0x0210
        /*0066*/ 	.short	0x0014


	//----- nvinfo : EIATTR_SW_WAR
	.align		4
.L_21:
        /*0068*/ 	.byte	0x04, 0x36
        /*006a*/ 	.short	(.L_23 - .L_22)
.L_22:
        /*006c*/ 	.word	0x00000008
.L_23:


//--------------------- .nv.callgraph             --------------------------
	.section	.nv.callgraph,"",@"SHT_CUDA_CALLGRAPH"
	.align	4
	.sectionentsize	8
	.align		4
        /*0000*/ 	.word	0x00000000
	.align		4
        /*0004*/ 	.word	0xffffffff
	.align		4
        /*0008*/ 	.word	0x00000000
	.align		4
        /*000c*/ 	.word	0xfffffffe
	.align		4
        /*0010*/ 	.word	0x00000000
	.align		4
        /*0014*/ 	.word	0xfffffffd
	.align		4
        /*0018*/ 	.word	0x00000000
	.align		4
        /*001c*/ 	.word	0xfffffffc


//--------------------- .text.triton_poi_fused_convolution_relu_1 --------------------------
	.section	.text.triton_poi_fused_convolution_relu_1,"ax",@progbits
	.align	128
        .global         triton_poi_fused_convolution_relu_1
        .type           triton_poi_fused_convolution_relu_1,@function
        .size           triton_poi_fused_convolution_relu_1,(.L_x_1 - triton_poi_fused_convolution_relu_1)
        .other          triton_poi_fused_convolution_relu_1,@"STO_CUDA_ENTRY STV_DEFAULT"
triton_poi_fused_convolution_relu_1:
.text.triton_poi_fused_convolution_relu_1:
[----:B------:R-:W-:Y:S01]  /*0000*/  LDC R1, c[0x0][0x28] ;  /* 0x00000a00ff017b82 */ /* 0x000fe20000000800 */
[----:B------:R-:W1:Y:S07]  /*0010*/  S2R R0, SR_TID.X ;  /* 0x0000000000007919 */ /* 0x000e6e0000002100 */
[----:B------:R-:W2:Y:S01]  /*0020*/  LDC.64 R4, c[0x0][0x218] ;  /* 0x00008600ff047b82 */ /* 0x000ea20000000a00 */
[----:B------:R-:W-:Y:S01]  /*0030*/  ULDC.64 UR4, c[0x0][0x208] ;  /* 0x0000820000047ab9 */ /* 0x000fe20000000a00 */
[----:B------:R-:W3:Y:S06]  /*0040*/  S2R R7, SR_CTAID.X ;  /* 0x0000000000077919 */ /* 0x000eec0000002500 */
[----:B------:R-:W4:Y:S01]  /*0050*/  LDC.64 R2, c[0x0][0x210] ;  /* 0x00008400ff027b82 */ /* 0x000f220000000a00 */
[----:B-1----:R-:W-:Y:S01]  /*0060*/  IMAD.SHL.U32 R0, R0, 0x2, RZ ;  /* 0x0000000200007824 */ /* 0x002fe200078e00ff */
[----:B---3--:R-:W-:-:S04]  /*0070*/  SHF.R.S32.HI R6, RZ, 0x16, R7 ;  /* 0x00000016ff067819 */ /* 0x008fc80000011407 */
[----:B------:R-:W-:Y:S02]  /*0080*/  LOP3.LUT R0, R0, 0x1fe, RZ, 0xc0, !PT ;  /* 0x000001fe00007812 */ /* 0x000fe400078ec0ff */
[----:B------:R-:W-:-:S03]  /*0090*/  SGXT R6, R6, 0x1 ;  /* 0x000000010606781a */ /* 0x000fc60000000200 */
[----:B------:R-:W-:-:S04]  /*00a0*/  IMAD R7, R7, 0x200, R0 ;  /* 0x0000020007077824 */ /* 0x000fc800078e0200 */
[----:B----4-:R-:W-:Y:S01]  /*00b0*/  IMAD.WIDE R2, R7, 0x4, R2 ;  /* 0x0000000407027825 */ /* 0x010fe200078e0202 */
[----:B------:R-:W-:-:S04]  /*00c0*/  LEA.HI R6, R6, R7, RZ, 0xc ;  /* 0x0000000706067211 */ /* 0x000fc800078f60ff */
[----:B------:R-:W-:-:S04]  /*00d0*/  SHF.R.S32.HI R6, RZ, 0xc, R6 ;  /* 0x0000000cff067819 */ /* 0x000fc80000011406 */
[----:B------:R-:W-:-:S04]  /*00e0*/  LEA.HI R0, R6, R6, RZ, 0x6 ;  /* 0x0000000606007211 */ /* 0x000fc800078f30ff */
[----:B------:R-:W-:-:S05]  /*00f0*/  LOP3.LUT R9, R0, 0xffffffc0, RZ, 0xc0, !PT ;  /* 0xffffffc000097812 */ /* 0x000fca00078ec0ff */
[----:B------:R-:W-:Y:S02]  /*0100*/  IMAD.IADD R9, R6, 0x1, -R9 ;  /* 0x0000000106097824 */ /* 0x000fe400078e0a09 */
[----:B------:R-:W3:Y:S02]  /*0110*/  LDG.E.64 R6, desc[UR4][R2.64] ;  /* 0x0000000402067981 */ /* 0x000ee4000c1e1b00 */
[----:B--2---:R-:W-:-:S06]  /*0120*/  IMAD.WIDE R4, R9, 0x4, R4 ;  /* 0x0000000409047825 */ /* 0x004fcc00078e0204 */
[----:B------:R-:W3:Y:S02]  /*0130*/  LDG.E.EL R4, desc[UR4][R4.64] ;  /* 0x0000000404047981 */ /* 0x000ee4000c2e1900 */
[CC--:B---3--:R-:W-:Y:S01]  /*0140*/  FSETP.GEU.AND P0, PT, R6.reuse, -R4.reuse, PT ;  /* 0x800000040600720b */ /* 0x0c8fe20003f0e000 */
[--C-:B------:R-:W-:Y:S01]  /*0150*/  FADD R6, R6, R4.reuse ;  /* 0x0000000406067221 */ /* 0x100fe20000000000 */
[C---:B------:R-:W-:Y:S01]  /*0160*/  FADD R0, R7.reuse, R4 ;  /* 0x0000000407007221 */ /* 0x040fe20000000000 */
[----:B------:R-:W-:-:S03]  /*0170*/  FSETP.GEU.AND P1, PT, R7, -R4, PT ;  /* 0x800000040700720b */ /* 0x000fc60003f2e000 */
[----:B------:R-:W-:Y:S02]  /*0180*/  FSEL R6, R6, RZ, P0 ;  /* 0x000000ff06067208 */ /* 0x000fe40000000000 */
[----:B------:R-:W-:-:S05]  /*0190*/  FSEL R7, R0, RZ, P1 ;  /* 0x000000ff00077208 */ /* 0x000fca0000800000 */
[----:B------:R-:W-:Y:S01]  /*01a0*/  STG.E.64 desc[UR4][R2.64], R6 ;  /* 0x0000000602007986 */ /* 0x000fe2000c101b04 */
[----:B------:R-:W-:Y:S05]  /*01b0*/  EXIT ;  /* 0x000000000000794d */ /* 0x000fea0003800000 */
.L_x_0:
[----:B------:R-:W-:-:S00]  /*01c0*/  BRA `(.L_x_0) ;  /* 0xfffffffc00fc7947 */ /* 0x000fc0000383ffff */
[----:B------:R-:W-:-:S00]  /*01d0*/  NOP ;  /* 0x0000000000007918 */ /* 0x000fc00000000000 */
        /* <DEDUP_REMOVED lines=10> */
.L_x_1:


//--------------------- .nv.constant0.triton_poi_fused_convolution_relu_1 --------------------------
	.section	.nv.constant0.triton_poi_fused_convolution_relu_1,"a",@progbits
	.sectionflags	@""
	.align	4
.nv.constant0.triton_poi_fused_convolution_relu_1:
	.zero		548
